//
// Generated by NVIDIA NVVM Compiler
//
// Compiler Build ID: CL-36424714
// Cuda compilation tools, release 13.0, V13.0.88
// Based on NVVM 20.0.0
//

.version 9.0
.target sm_100
.address_size 64

	// .globl	_Z10gpuSwapColiPfiPiS0_

.visible .entry _Z10gpuSwapColiPfiPiS0_(
	.param .u32 _Z10gpuSwapColiPfiPiS0__param_0,
	.param .u64 .ptr .align 1 _Z10gpuSwapColiPfiPiS0__param_1,
	.param .u32 _Z10gpuSwapColiPfiPiS0__param_2,
	.param .u64 .ptr .align 1 _Z10gpuSwapColiPfiPiS0__param_3,
	.param .u64 .ptr .align 1 _Z10gpuSwapColiPfiPiS0__param_4
)
{
	.reg .pred 	%p<3>;
	.reg .b32 	%r<14>;
	.reg .b32 	%f<3>;
	.reg .b64 	%rd<15>;

	ld.param.u32 	%r5, [_Z10gpuSwapColiPfiPiS0__param_0];
	ld.param.u64 	%rd1, [_Z10gpuSwapColiPfiPiS0__param_1];
	ld.param.u32 	%r6, [_Z10gpuSwapColiPfiPiS0__param_2];
	ld.param.u64 	%rd2, [_Z10gpuSwapColiPfiPiS0__param_3];
	ld.param.u64 	%rd3, [_Z10gpuSwapColiPfiPiS0__param_4];
	mov.u32 	%r1, %ctaid.x;
	mov.u32 	%r7, %ntid.x;
	mov.u32 	%r2, %tid.x;
	mad.lo.s32 	%r3, %r1, %r7, %r2;
	setp.ge.s32 	%p1, %r3, %r5;
	@%p1 bra 	$L__BB0_3;
	cvta.to.global.u64 	%rd4, %rd2;
	cvta.to.global.u64 	%rd5, %rd1;
	ld.global.u32 	%r4, [%rd4];
	add.s32 	%r8, %r4, %r6;
	mad.lo.s32 	%r9, %r6, %r5, %r3;
	mul.wide.s32 	%rd6, %r9, 4;
	add.s64 	%rd7, %rd5, %rd6;
	ld.global.f32 	%f1, [%rd7];
	mad.lo.s32 	%r10, %r8, %r5, %r3;
	mul.wide.s32 	%rd8, %r10, 4;
	add.s64 	%rd9, %rd5, %rd8;
	ld.global.f32 	%f2, [%rd9];
	st.global.f32 	[%rd7], %f2;
	st.global.f32 	[%rd9], %f1;
	or.b32  	%r11, %r1, %r2;
	setp.ne.s32 	%p2, %r11, 0;
	@%p2 bra 	$L__BB0_3;
	cvta.to.global.u64 	%rd10, %rd3;
	mul.wide.s32 	%rd11, %r6, 4;
	add.s64 	%rd12, %rd10, %rd11;
	ld.global.u32 	%r12, [%rd12];
	mul.wide.s32 	%rd13, %r4, 4;
	add.s64 	%rd14, %rd12, %rd13;
	ld.global.u32 	%r13, [%rd14];
	st.global.u32 	[%rd12], %r13;
	st.global.u32 	[%rd14], %r12;
$L__BB0_3:
	ret;

}


// ===== COMPILED SASS (sm_100) =====

	.target	sm_100

	.elftype	@"ET_EXEC"


//--------------------- .note.nv.tkinfo           --------------------------
	.section	.note.nv.tkinfo,"",@"SHT_NOTE"
	.sectionflags	@"SHF_NOTE_NV_TKINFO"
	.tkinfo
        /*0018*/ 	.word	0x00000002
        /*0030*/ 	.string	""
        /*0030*/ 	.string	"ptxas"
        /*0030*/ 	.string	"Cuda compilation tools, release 13.0, V13.0.88"
        /*0030*/ 	.string	"Build cuda_13.0.r13.0/compiler.36424714_0"
        /*0030*/ 	.string	"-arch sm_100 -m 64 "



//--------------------- .note.nv.cuinfo           --------------------------
	.section	.note.nv.cuinfo,"",@"SHT_NOTE"
	.sectionflags	@"SHF_NOTE_NV_CUINFO"
        /*0018*/ 	.short	0x0002
        /*001a*/ 	.short	0x0064
        /*001c*/ 	.short	0x0082
	.zero		2


//--------------------- .nv.info                  --------------------------
	.section	.nv.info,"",@"SHT_CUDA_INFO"
	.align	4


	//----- nvinfo : EIATTR_REGCOUNT
	.align		4
        /*0000*/ 	.byte	0x04, 0x2f
        /*0002*/ 	.short	(.L_1 - .L_0)
	.align		4
.L_0:
        /*0004*/ 	.word	index@(_Z10gpuSwapColiPfiPiS0_)
        /*0008*/ 	.word	0x00000014


	//----- nvinfo : EIATTR_FRAME_SIZE
	.align		4
.L_1:
        /*000c*/ 	.byte	0x04, 0x11
        /*000e*/ 	.short	(.L_3 - .L_2)
	.align		4
.L_2:
        /*0010*/ 	.word	index@(_Z10gpuSwapColiPfiPiS0_)
        /*0014*/ 	.word	0x00000000


	//----- nvinfo : EIATTR_MIN_STACK_SIZE
	.align		4
.L_3:
        /*0018*/ 	.byte	0x04, 0x12
        /*001a*/ 	.short	(.L_5 - .L_4)
	.align		4
.L_4:
        /*001c*/ 	.word	index@(_Z10gpuSwapColiPfiPiS0_)
        /*0020*/ 	.word	0x00000000
.L_5:


//--------------------- .nv.compat                --------------------------
	.section	.nv.compat,"",@"SHT_CUDA_COMPAT_INFO"
	.align	4
        /*0000*/ 	.byte	0x02, 0x09, 0x00, 0x00, 0x02, 0x02, 0x01, 0x00, 0x02, 0x05, 0x05, 0x00, 0x03, 0x07, 0x01, 0x01
        /*0010*/ 	.byte	0x02, 0x03, 0x00, 0x00, 0x02, 0x06, 0x01, 0x00, 0x04, 0x0b, 0x08, 0x00, 0x09, 0x00, 0x00, 0x00
        /*0020*/ 	.byte	0x00, 0x00, 0x00, 0x00


//--------------------- .nv.info._Z10gpuSwapColiPfiPiS0_ --------------------------
	.section	.nv.info._Z10gpuSwapColiPfiPiS0_,"",@"SHT_CUDA_INFO"
	.sectionflags	@""
	.align	4


	//----- nvinfo : EIATTR_CUDA_API_VERSION
	.align		4
        /*0000*/ 	.byte	0x04, 0x37
        /*0002*/ 	.short	(.L_7 - .L_6)
.L_6:
        /*0004*/ 	.word	0x00000082


	//----- nvinfo : EIATTR_KPARAM_INFO
	.align		4
.L_7:
        /*0008*/ 	.byte	0x04, 0x17
        /*000a*/ 	.short	(.L_9 - .L_8)
.L_8:
        /*000c*/ 	.word	0x00000000
        /*0010*/ 	.short	0x0004
        /*0012*/ 	.short	0x0020
        /*0014*/ 	.byte	0x00, 0xf5, 0x21, 0x00


	//----- nvinfo : EIATTR_KPARAM_INFO
	.align		4
.L_9:
        /*0018*/ 	.byte	0x04, 0x17
        /*001a*/ 	.short	(.L_11 - .L_10)
.L_10:
        /*001c*/ 	.word	0x00000000
        /*0020*/ 	.short	0x0003
        /*0022*/ 	.short	0x0018
        /*0024*/ 	.byte	0x00, 0xf5, 0x21, 0x00


	//----- nvinfo : EIATTR_KPARAM_INFO
	.align		4
.L_11:
        /*0028*/ 	.byte	0x04, 0x17
        /*002a*/ 	.short	(.L_13 - .L_12)
.L_12:
        /*002c*/ 	.word	0x00000000
        /*0030*/ 	.short	0x0002
        /*0032*/ 	.short	0x0010
        /*0034*/ 	.byte	0x00, 0xf0, 0x11, 0x00


	//----- nvinfo : EIATTR_KPARAM_INFO
	.align		4
.L_13:
        /*0038*/ 	.byte	0x04, 0x17
        /*003a*/ 	.short	(.L_15 - .L_14)
.L_14:
        /*003c*/ 	.word	0x00000000
        /*0040*/ 	.short	0x0001
        /*0042*/ 	.short	0x0008
        /*0044*/ 	.byte	0x00, 0xf5, 0x21, 0x00


	//----- nvinfo : EIATTR_KPARAM_INFO
	.align		4
.L_15:
        /*0048*/ 	.byte	0x04, 0x17
        /*004a*/ 	.short	(.L_17 - .L_16)
.L_16:
        /*004c*/ 	.word	0x00000000
        /*0050*/ 	.short	0x0000
        /*0052*/ 	.short	0x0000
        /*0054*/ 	.byte	0x00, 0xf0, 0x11, 0x00


	//----- nvinfo : EIATTR_SPARSE_MMA_MASK
	.align		4
.L_17:
        /*0058*/ 	.byte	0x03, 0x50
        /*005a*/ 	.short	0x0000


	//----- nvinfo : EIATTR_MAXREG_COUNT
	.align		4
        /*005c*/ 	.byte	0x03, 0x1b
        /*005e*/ 	.short	0x00ff


	//----- nvinfo : EIATTR_MERCURY_ISA_VERSION
	.align		4
        /*0060*/ 	.byte	0x03, 0x5f
        /*0062*/ 	.short	0x0101


	//----- nvinfo : EIATTR_VRC_CTA_INIT_COUNT
	.align		4
        /*0064*/ 	.byte	0x02, 0x4a
	.zero		1
	.zero		1


	//----- nvinfo : EIATTR_EXIT_INSTR_OFFSETS
	.align		4
        /*0068*/ 	.byte	0x04, 0x1c
        /*006a*/ 	.short	(.L_19 - .L_18)


	//   ....[0]....
.L_18:
        /*006c*/ 	.word	0x00000070


	//   ....[1]....
        /*0070*/ 	.word	0x00000170


	//   ....[2]....
        /*0074*/ 	.word	0x000001f0


	//----- nvinfo : EIATTR_CBANK_PARAM_SIZE
	.align		4
.L_19:
        /*0078*/ 	.byte	0x03, 0x19
        /*007a*/ 	.short	0x0028


	//----- nvinfo : EIATTR_PARAM_CBANK
	.align		4
        /*007c*/ 	.byte	0x04, 0x0a
        /*007e*/ 	.short	(.L_21 - .L_20)
	.align		4
.L_20:
        /*0080*/ 	.word	index@(.nv.constant0._Z10gpuSwapColiPfiPiS0_)
        /*0084*/ 	.short	0x0380
        /*0086*/ 	.short	0x0028


	//----- nvinfo : EIATTR_SW_WAR
	.align		4
.L_21:
        /*0088*/ 	.byte	0x04, 0x36
        /*008a*/ 	.short	(.L_23 - .L_22)
.L_22:
        /*008c*/ 	.word	0x00000008
.L_23:


//--------------------- .nv.callgraph             --------------------------
	.section	.nv.callgraph,"",@"SHT_CUDA_CALLGRAPH"
	.align	4
	.sectionentsize	8
	.align		4
        /*0000*/ 	.word	0x00000000
	.align		4
        /*0004*/ 	.word	0xffffffff
	.align		4
        /*0008*/ 	.word	0x00000000
	.align		4
        /*000c*/ 	.word	0xfffffffe
	.align		4
        /*0010*/ 	.word	0x00000000
	.align		4
        /*0014*/ 	.word	0xfffffffd
	.align		4
        /*0018*/ 	.word	0x00000000
	.align		4
        /*001c*/ 	.word	0xfffffffc


//--------------------- .text._Z10gpuSwapColiPfiPiS0_ --------------------------
	.section	.text._Z10gpuSwapColiPfiPiS0_,"ax",@progbits
	.align	128
        .global         _Z10gpuSwapColiPfiPiS0_
        .type           _Z10gpuSwapColiPfiPiS0_,@function
        .size           _Z10gpuSwapColiPfiPiS0_,(.L_x_1 - _Z10gpuSwapColiPfiPiS0_)
        .other          _Z10gpuSwapColiPfiPiS0_,@"STO_CUDA_ENTRY STV_DEFAULT"
_Z10gpuSwapColiPfiPiS0_:
.text._Z10gpuSwapColiPfiPiS0_:
[----:B------:R-:W-:Y:S01]  /*0000*/  LDC R1, c[0x0][0x37c] ;  /* 0x0000df00ff017b82 */ /* 0x000fe20000000800 */
[----:B------:R-:W0:Y:S07]  /*0010*/  S2R R15, SR_TID.X ;  /* 0x00000000000f7919 */ /* 0x000e2e0000002100 */
[----:B------:R-:W0:Y:S01]  /*0020*/  S2UR UR6, SR_CTAID.X ;  /* 0x00000000000679c3 */ /* 0x000e220000002500 */
[----:B------:R-:W1:Y:S07]  /*0030*/  LDCU UR7, c[0x0][0x380] ;  /* 0x00007000ff0777ac */ /* 0x000e6e0008000800 */
[----:B------:R-:W0:Y:S02]  /*0040*/  LDC R0, c[0x0][0x360] ;  /* 0x0000d800ff007b82 */ /* 0x000e240000000800 */
[----:B0-----:R-:W-:-:S05]  /*0050*/  IMAD R0, R0, UR6, R15 ;  /* 0x0000000600007c24 */ /* 0x001fca000f8e020f */
[----:B-1----:R-:W-:-:S13]  /*0060*/  ISETP.GE.AND P0, PT, R0, UR7, PT ;  /* 0x0000000700007c0c */ /* 0x002fda000bf06270 */
[----:B------:R-:W-:Y:S05]  /*0070*/  @P0 EXIT ;  /* 0x000000000000094d */ /* 0x000fea0003800000 */
[----:B------:R-:W0:Y:S01]  /*0080*/  LDC.64 R2, c[0x0][0x398] ;  /* 0x0000e600ff027b82 */ /* 0x000e220000000a00 */
[----:B------:R-:W0:Y:S07]  /*0090*/  LDCU.64 UR4, c[0x0][0x358] ;  /* 0x00006b00ff0477ac */ /* 0x000e2e0008000a00 */
[----:B------:R-:W1:Y:S08]  /*00a0*/  LDC R17, c[0x0][0x390] ;  /* 0x0000e400ff117b82 */ /* 0x000e700000000800 */
[----:B------:R-:W2:Y:S01]  /*00b0*/  LDC.64 R4, c[0x0][0x388] ;  /* 0x0000e200ff047b82 */ /* 0x000ea20000000a00 */
[----:B0-----:R-:W3:Y:S01]  /*00c0*/  LDG.E R9, desc[UR4][R2.64] ;  /* 0x0000000402097981 */ /* 0x001ee2000c1e1900 */
[----:B-1----:R-:W-:Y:S01]  /*00d0*/  IMAD R11, R17, UR7, R0 ;  /* 0x00000007110b7c24 */ /* 0x002fe2000f8e0200 */
[----:B---3--:R-:W-:-:S05]  /*00e0*/  IADD3 R7, PT, PT, R9, R17, RZ ;  /* 0x0000001109077210 */ /* 0x008fca0007ffe0ff */
[----:B------:R-:W-:-:S04]  /*00f0*/  IMAD R7, R7, UR7, R0 ;  /* 0x0000000707077c24 */ /* 0x000fc8000f8e0200 */
[----:B--2---:R-:W-:-:S04]  /*0100*/  IMAD.WIDE R6, R7, 0x4, R4 ;  /* 0x0000000407067825 */ /* 0x004fc800078e0204 */
[----:B------:R-:W-:Y:S01]  /*0110*/  IMAD.WIDE R4, R11, 0x4, R4 ;  /* 0x000000040b047825 */ /* 0x000fe200078e0204 */
[----:B------:R-:W2:Y:S04]  /*0120*/  LDG.E R13, desc[UR4][R6.64] ;  /* 0x00000004060d7981 */ /* 0x000ea8000c1e1900 */
[----:B------:R-:W3:Y:S01]  /*0130*/  LDG.E R11, desc[UR4][R4.64] ;  /* 0x00000004040b7981 */ /* 0x000ee2000c1e1900 */
[----:B------:R-:W-:-:S03]  /*0140*/  LOP3.LUT P0, RZ, R15, UR6, RZ, 0xfc, !PT ;  /* 0x000000060fff7c12 */ /* 0x000fc6000f80fcff */
[----:B--2---:R0:W-:Y:S04]  /*0150*/  STG.E desc[UR4][R4.64], R13 ;  /* 0x0000000d04007986 */ /* 0x0041e8000c101904 */
[----:B---3--:R0:W-:Y:S06]  /*0160*/  STG.E desc[UR4][R6.64], R11 ;  /* 0x0000000b06007986 */ /* 0x0081ec000c101904 */
[----:B------:R-:W-:Y:S05]  /*0170*/  @P0 EXIT ;  /* 0x000000000000094d */ /* 0x000fea0003800000 */
[----:B------:R-:W1:Y:S02]  /*0180*/  LDC.64 R2, c[0x0][0x3a0] ;  /* 0x0000e800ff027b82 */ /* 0x000e640000000a00 */
[----:B-1----:R-:W-:-:S05]  /*0190*/  IMAD.WIDE R2, R17, 0x4, R2 ;  /* 0x0000000411027825 */ /* 0x002fca00078e0202 */
[----:B0-----:R-:W2:Y:S01]  /*01a0*/  LDG.E R7, desc[UR4][R2.64] ;  /* 0x0000000402077981 */ /* 0x001ea2000c1e1900 */
[----:B------:R-:W-:-:S05]  /*01b0*/  IMAD.WIDE R4, R9, 0x4, R2 ;  /* 0x0000000409047825 */ /* 0x000fca00078e0202 */
[----:B------:R-:W3:Y:S04]  /*01c0*/  LDG.E R9, desc[UR4][R4.64] ;  /* 0x0000000404097981 */ /* 0x000ee8000c1e1900 */
[----:B---3--:R-:W-:Y:S04]  /*01d0*/  STG.E desc[UR4][R2.64], R9 ;  /* 0x0000000902007986 */ /* 0x008fe8000c101904 */
[----:B--2---:R-:W-:Y:S01]  /*01e0*/  STG.E desc[UR4][R4.64], R7 ;  /* 0x0000000704007986 */ /* 0x004fe2000c101904 */
[----:B------:R-:W-:Y:S05]  /*01f0*/  EXIT ;  /* 0x000000000000794d */ /* 0x000fea0003800000 */
.L_x_0:
[----:B------:R-:W-:-:S00]  /*0200*/  BRA `(.L_x_0) ;  /* 0xfffffffc00fc7947 */ /* 0x000fc0000383ffff */
[----:B------:R-:W-:-:S00]  /*0210*/  NOP ;  /* 0x0000000000007918 */ /* 0x000fc00000000000 */
        /* <DEDUP_REMOVED lines=14> */
.L_x_1:


//--------------------- .nv.shared.reserved.0     --------------------------
	.section	.nv.shared.reserved.0,"aw",@nobits
	.weak		__nv_reservedSMEM_offset_0_alias
	.size		__nv_reservedSMEM_offset_0_alias, 0, 64
	.other		__nv_reservedSMEM_offset_0_alias,@"STO_CUDA_RESERVED_SHARED STV_DEFAULT"
__nv_reservedSMEM_offset_0_alias:
	.zero		0
	.zero		64


//--------------------- .nv.constant0._Z10gpuSwapColiPfiPiS0_ --------------------------
	.section	.nv.constant0._Z10gpuSwapColiPfiPiS0_,"a",@progbits
	.sectionflags	@""
	.align	4
.nv.constant0._Z10gpuSwapColiPfiPiS0_:
	.zero		936


//--------------------- SYMBOLS --------------------------

	.type		.nv.reservedSmem.offset0,@object
	.size		.nv.reservedSmem.offset0,0x4
